//
// Generated by NVIDIA NVVM Compiler
//
// Compiler Build ID: CL-36424714
// Cuda compilation tools, release 13.0, V13.0.88
// Based on NVVM 20.0.0
//

.version 9.0
.target sm_100
.address_size 64

	// .globl	_Z25singular_integer_trianglePi

.visible .entry _Z25singular_integer_trianglePi(
	.param .u64 .ptr .align 1 _Z25singular_integer_trianglePi_param_0
)
{
	.reg .pred 	%p<7>;
	.reg .b32 	%r<10>;
	.reg .b32 	%f<3>;
	.reg .b64 	%rd<19>;

	ld.param.u64 	%rd10, [_Z25singular_integer_trianglePi_param_0];
	mov.u32 	%r2, %ctaid.x;
	mov.u32 	%r3, %ntid.x;
	mov.u32 	%r4, %tid.x;
	mad.lo.s32 	%r1, %r2, %r3, %r4;
	setp.gt.s32 	%p1, %r1, 150000;
	@%p1 bra 	$L__BB0_8;
	cvt.rn.f32.s32 	%f1, %r1;
	sqrt.rn.f32 	%f2, %f1;
	cvt.rzi.s64.f32 	%rd17, %f2;
	shr.u32 	%r5, %r1, 31;
	add.s32 	%r6, %r1, %r5;
	shr.s32 	%r7, %r6, 1;
	cvt.s64.s32 	%rd2, %r7;
	setp.ge.s64 	%p2, %rd17, %rd2;
	@%p2 bra 	$L__BB0_8;
	cvt.s64.s32 	%rd3, %r1;
	cvta.to.global.u64 	%rd11, %rd10;
	mul.wide.s32 	%rd12, %r1, 4;
	add.s64 	%rd4, %rd11, %rd12;
$L__BB0_3:
	mov.u64 	%rd5, %rd17;
	add.s64 	%rd17, %rd5, 1;
	setp.ge.s64 	%p3, %rd17, %rd2;
	@%p3 bra 	$L__BB0_8;
	mul.lo.s64 	%rd7, %rd5, %rd5;
	mov.u64 	%rd18, %rd17;
$L__BB0_5:
	mad.lo.s64 	%rd13, %rd18, %rd18, %rd7;
	add.s64 	%rd14, %rd5, %rd18;
	sub.s64 	%rd15, %rd3, %rd14;
	mul.lo.s64 	%rd16, %rd15, %rd15;
	setp.ne.s64 	%p4, %rd13, %rd16;
	@%p4 bra 	$L__BB0_7;
	ld.global.u32 	%r8, [%rd4];
	add.s32 	%r9, %r8, 1;
	st.global.u32 	[%rd4], %r9;
	setp.gt.s32 	%p5, %r8, 0;
	@%p5 bra 	$L__BB0_8;
$L__BB0_7:
	add.s64 	%rd18, %rd18, 1;
	setp.lt.s64 	%p6, %rd18, %rd2;
	@%p6 bra 	$L__BB0_5;
	bra.uni 	$L__BB0_3;
$L__BB0_8:
	ret;

}


// ===== COMPILED SASS (sm_100) =====

	.target	sm_100

	.elftype	@"ET_EXEC"


//--------------------- .note.nv.tkinfo           --------------------------
	.section	.note.nv.tkinfo,"",@"SHT_NOTE"
	.sectionflags	@"SHF_NOTE_NV_TKINFO"
	.tkinfo
        /*0018*/ 	.word	0x00000002
        /*0030*/ 	.string	""
        /*0030*/ 	.string	"ptxas"
        /*0030*/ 	.string	"Cuda compilation tools, release 13.0, V13.0.88"
        /*0030*/ 	.string	"Build cuda_13.0.r13.0/compiler.36424714_0"
        /*0030*/ 	.string	"-arch sm_100 -m 64 "



//--------------------- .note.nv.cuinfo           --------------------------
	.section	.note.nv.cuinfo,"",@"SHT_NOTE"
	.sectionflags	@"SHF_NOTE_NV_CUINFO"
        /*0018*/ 	.short	0x0002
        /*001a*/ 	.short	0x0064
        /*001c*/ 	.short	0x0082
	.zero		2


//--------------------- .nv.info                  --------------------------
	.section	.nv.info,"",@"SHT_CUDA_INFO"
	.align	4


	//----- nvinfo : EIATTR_REGCOUNT
	.align		4
        /*0000*/ 	.byte	0x04, 0x2f
        /*0002*/ 	.short	(.L_1 - .L_0)
	.align		4
.L_0:
        /*0004*/ 	.word	index@(_Z25singular_integer_trianglePi)
        /*0008*/ 	.word	0x0000001a


	//----- nvinfo : EIATTR_FRAME_SIZE
	.align		4
.L_1:
        /*000c*/ 	.byte	0x04, 0x11
        /*000e*/ 	.short	(.L_3 - .L_2)
	.align		4
.L_2:
        /*0010*/ 	.word	index@($__internal_0_$__cuda_sm20_sqrt_rn_f32_slowpath)
        /*0014*/ 	.word	0x00000000


	//----- nvinfo : EIATTR_FRAME_SIZE
	.align		4
.L_3:
        /*0018*/ 	.byte	0x04, 0x11
        /*001a*/ 	.short	(.L_5 - .L_4)
	.align		4
.L_4:
        /*001c*/ 	.word	index@(_Z25singular_integer_trianglePi)
        /*0020*/ 	.word	0x00000000


	//----- nvinfo : EIATTR_MIN_STACK_SIZE
	.align		4
.L_5:
        /*0024*/ 	.byte	0x04, 0x12
        /*0026*/ 	.short	(.L_7 - .L_6)
	.align		4
.L_6:
        /*0028*/ 	.word	index@(_Z25singular_integer_trianglePi)
        /*002c*/ 	.word	0x00000000
.L_7:


//--------------------- .nv.compat                --------------------------
	.section	.nv.compat,"",@"SHT_CUDA_COMPAT_INFO"
	.align	4
        /*0000*/ 	.byte	0x02, 0x09, 0x00, 0x00, 0x02, 0x02, 0x01, 0x00, 0x02, 0x05, 0x05, 0x00, 0x03, 0x07, 0x01, 0x01
        /*0010*/ 	.byte	0x02, 0x03, 0x00, 0x00, 0x02, 0x06, 0x01, 0x00, 0x04, 0x0b, 0x08, 0x00, 0x01, 0x00, 0x00, 0x00
        /*0020*/ 	.byte	0x00, 0x00, 0x00, 0x00


//--------------------- .nv.info._Z25singular_integer_trianglePi --------------------------
	.section	.nv.info._Z25singular_integer_trianglePi,"",@"SHT_CUDA_INFO"
	.sectionflags	@""
	.align	4


	//----- nvinfo : EIATTR_CUDA_API_VERSION
	.align		4
        /*0000*/ 	.byte	0x04, 0x37
        /*0002*/ 	.short	(.L_9 - .L_8)
.L_8:
        /*0004*/ 	.word	0x00000082


	//----- nvinfo : EIATTR_KPARAM_INFO
	.align		4
.L_9:
        /*0008*/ 	.byte	0x04, 0x17
        /*000a*/ 	.short	(.L_11 - .L_10)
.L_10:
        /*000c*/ 	.word	0x00000000
        /*0010*/ 	.short	0x0000
        /*0012*/ 	.short	0x0000
        /*0014*/ 	.byte	0x00, 0xf5, 0x21, 0x00


	//----- nvinfo : EIATTR_SPARSE_MMA_MASK
	.align		4
.L_11:
        /*0018*/ 	.byte	0x03, 0x50
        /*001a*/ 	.short	0x0000


	//----- nvinfo : EIATTR_MAXREG_COUNT
	.align		4
        /*001c*/ 	.byte	0x03, 0x1b
        /*001e*/ 	.short	0x00ff


	//----- nvinfo : EIATTR_MERCURY_ISA_VERSION
	.align		4
        /*0020*/ 	.byte	0x03, 0x5f
        /*0022*/ 	.short	0x0101


	//----- nvinfo : EIATTR_VRC_CTA_INIT_COUNT
	.align		4
        /*0024*/ 	.byte	0x02, 0x4a
	.zero		1
	.zero		1


	//----- nvinfo : EIATTR_EXIT_INSTR_OFFSETS
	.align		4
        /*0028*/ 	.byte	0x04, 0x1c
        /*002a*/ 	.short	(.L_13 - .L_12)


	//   ....[0]....
.L_12:
        /*002c*/ 	.word	0x00000060


	//   ....[1]....
        /*0030*/ 	.word	0x000001b0


	//   ....[2]....
        /*0034*/ 	.word	0x00000200


	//   ....[3]....
        /*0038*/ 	.word	0x00000440


	//   ....[4]....
        /*003c*/ 	.word	0x00000510


	//----- nvinfo : EIATTR_CRS_STACK_SIZE
	.align		4
.L_13:
        /*0040*/ 	.byte	0x04, 0x1e
        /*0042*/ 	.short	(.L_15 - .L_14)
.L_14:
        /*0044*/ 	.word	0x00000000


	//----- nvinfo : EIATTR_CBANK_PARAM_SIZE
	.align		4
.L_15:
        /*0048*/ 	.byte	0x03, 0x19
        /*004a*/ 	.short	0x0008


	//----- nvinfo : EIATTR_PARAM_CBANK
	.align		4
        /*004c*/ 	.byte	0x04, 0x0a
        /*004e*/ 	.short	(.L_17 - .L_16)
	.align		4
.L_16:
        /*0050*/ 	.word	index@(.nv.constant0._Z25singular_integer_trianglePi)
        /*0054*/ 	.short	0x0380
        /*0056*/ 	.short	0x0008


	//----- nvinfo : EIATTR_SW_WAR
	.align		4
.L_17:
        /*0058*/ 	.byte	0x04, 0x36
        /*005a*/ 	.short	(.L_19 - .L_18)
.L_18:
        /*005c*/ 	.word	0x00000008
.L_19:


//--------------------- .nv.callgraph             --------------------------
	.section	.nv.callgraph,"",@"SHT_CUDA_CALLGRAPH"
	.align	4
	.sectionentsize	8
	.align		4
        /*0000*/ 	.word	0x00000000
	.align		4
        /*0004*/ 	.word	0xffffffff
	.align		4
        /*0008*/ 	.word	0x00000000
	.align		4
        /*000c*/ 	.word	0xfffffffe
	.align		4
        /*0010*/ 	.word	0x00000000
	.align		4
        /*0014*/ 	.word	0xfffffffd
	.align		4
        /*0018*/ 	.word	0x00000000
	.align		4
        /*001c*/ 	.word	0xfffffffc


//--------------------- .text._Z25singular_integer_trianglePi --------------------------
	.section	.text._Z25singular_integer_trianglePi,"ax",@progbits
	.align	128
        .global         _Z25singular_integer_trianglePi
        .type           _Z25singular_integer_trianglePi,@function
        .size           _Z25singular_integer_trianglePi,(.L_x_10 - _Z25singular_integer_trianglePi)
        .other          _Z25singular_integer_trianglePi,@"STO_CUDA_ENTRY STV_DEFAULT"
_Z25singular_integer_trianglePi:
.text._Z25singular_integer_trianglePi:
[----:B------:R-:W-:Y:S01]  /*0000*/  LDC R1, c[0x0][0x37c] ;  /* 0x0000df00ff017b82 */ /* 0x000fe20000000800 */
[----:B------:R-:W0:Y:S07]  /*0010*/  S2R R3, SR_TID.X ;  /* 0x0000000000037919 */ /* 0x000e2e0000002100 */
[----:B------:R-:W0:Y:S08]  /*0020*/  S2UR UR4, SR_CTAID.X ;  /* 0x00000000000479c3 */ /* 0x000e300000002500 */
[----:B------:R-:W0:Y:S02]  /*0030*/  LDC R10, c[0x0][0x360] ;  /* 0x0000d800ff0a7b82 */ /* 0x000e240000000800 */
[----:B0-----:R-:W-:-:S05]  /*0040*/  IMAD R10, R10, UR4, R3 ;  /* 0x000000040a0a7c24 */ /* 0x001fca000f8e0203 */
[----:B------:R-:W-:-:S13]  /*0050*/  ISETP.GT.AND P0, PT, R10, 0x249f0, PT ;  /* 0x000249f00a00780c */ /* 0x000fda0003f04270 */
[----:B------:R-:W-:Y:S05]  /*0060*/  @P0 EXIT ;  /* 0x000000000000094d */ /* 0x000fea0003800000 */
[----:B------:R-:W-:Y:S01]  /*0070*/  I2FP.F32.S32 R0, R10 ;  /* 0x0000000a00007245 */ /* 0x000fe20000201400 */
[----:B------:R-:W-:Y:S03]  /*0080*/  BSSY.RECONVERGENT B0, `(.L_x_0) ;  /* 0x000000c000007945 */ /* 0x000fe60003800200 */
[----:B------:R0:W1:Y:S01]  /*0090*/  MUFU.RSQ R3, R0 ;  /* 0x0000000000037308 */ /* 0x0000620000001400 */
[----:B------:R-:W-:-:S05]  /*00a0*/  VIADD R2, R0, 0xf3000000 ;  /* 0xf300000000027836 */ /* 0x000fca0000000000 */
[----:B------:R-:W-:-:S13]  /*00b0*/  ISETP.GT.U32.AND P0, PT, R2, 0x727fffff, PT ;  /* 0x727fffff0200780c */ /* 0x000fda0003f04070 */
[----:B01----:R-:W-:Y:S05]  /*00c0*/  @!P0 BRA `(.L_x_1) ;  /* 0x00000000000c8947 */ /* 0x003fea0003800000 */
[----:B------:R-:W-:-:S07]  /*00d0*/  MOV R7, 0xf0 ;  /* 0x000000f000077802 */ /* 0x000fce0000000f00 */
[----:B------:R-:W-:Y:S05]  /*00e0*/  CALL.REL.NOINC `($__internal_0_$__cuda_sm20_sqrt_rn_f32_slowpath) ;  /* 0x00000004000c7944 */ /* 0x000fea0003c00000 */
[----:B------:R-:W-:Y:S05]  /*00f0*/  BRA `(.L_x_2) ;  /* 0x0000000000107947 */ /* 0x000fea0003800000 */
.L_x_1:
[----:B------:R-:W-:Y:S01]  /*0100*/  FMUL.FTZ R5, R0, R3 ;  /* 0x0000000300057220 */ /* 0x000fe20000410000 */
[----:B------:R-:W-:-:S03]  /*0110*/  FMUL.FTZ R3, R3, 0.5 ;  /* 0x3f00000003037820 */ /* 0x000fc60000410000 */
[----:B------:R-:W-:-:S04]  /*0120*/  FFMA R0, -R5, R5, R0 ;  /* 0x0000000505007223 */ /* 0x000fc80000000100 */
[----:B------:R-:W-:-:S07]  /*0130*/  FFMA R12, R0, R3, R5 ;  /* 0x00000003000c7223 */ /* 0x000fce0000000005 */
.L_x_2:
[----:B------:R-:W-:Y:S05]  /*0140*/  BSYNC.RECONVERGENT B0 ;  /* 0x0000000000007941 */ /* 0x000fea0003800200 */
.L_x_0:
[----:B------:R-:W0:Y:S01]  /*0150*/  F2I.S64.TRUNC R12, R12 ;  /* 0x0000000c000c7311 */ /* 0x000e22000020d900 */
[----:B------:R-:W-:-:S04]  /*0160*/  LEA.HI R0, R10, R10, RZ, 0x1 ;  /* 0x0000000a0a007211 */ /* 0x000fc800078f08ff */
[----:B------:R-:W-:-:S04]  /*0170*/  SHF.R.S32.HI R0, RZ, 0x1, R0 ;  /* 0x00000001ff007819 */ /* 0x000fc80000011400 */
[----:B------:R-:W-:Y:S02]  /*0180*/  SHF.R.S32.HI R11, RZ, 0x1f, R0 ;  /* 0x0000001fff0b7819 */ /* 0x000fe40000011400 */
[----:B0-----:R-:W-:-:S04]  /*0190*/  ISETP.GE.U32.AND P0, PT, R12, R0, PT ;  /* 0x000000000c00720c */ /* 0x001fc80003f06070 */
[----:B------:R-:W-:-:S13]  /*01a0*/  ISETP.GE.AND.EX P0, PT, R13, R11, PT, P0 ;  /* 0x0000000b0d00720c */ /* 0x000fda0003f06300 */
[----:B------:R-:W-:Y:S05]  /*01b0*/  @P0 EXIT ;  /* 0x000000000000094d */ /* 0x000fea0003800000 */
[----:B------:R-:W-:-:S04]  /*01c0*/  IADD3 R14, P1, PT, R12, 0x1, RZ ;  /* 0x000000010c0e7810 */ /* 0x000fc80007f3e0ff */
[----:B------:R-:W-:Y:S01]  /*01d0*/  ISETP.GE.U32.AND P0, PT, R14, R0, PT ;  /* 0x000000000e00720c */ /* 0x000fe20003f06070 */
[----:B------:R-:W-:-:S05]  /*01e0*/  IMAD.X R15, RZ, RZ, R13, P1 ;  /* 0x000000ffff0f7224 */ /* 0x000fca00008e060d */
[----:B------:R-:W-:-:S13]  /*01f0*/  ISETP.GE.AND.EX P0, PT, R15, R11, PT, P0 ;  /* 0x0000000b0f00720c */ /* 0x000fda0003f06300 */
[----:B------:R-:W-:Y:S05]  /*0200*/  @P0 EXIT ;  /* 0x000000000000094d */ /* 0x000fea0003800000 */
[----:B------:R-:W0:Y:S01]  /*0210*/  LDC.64 R4, c[0x0][0x380] ;  /* 0x0000e000ff047b82 */ /* 0x000e220000000a00 */
[----:B------:R-:W-:Y:S01]  /*0220*/  SHF.R.S32.HI R16, RZ, 0x1f, R10 ;  /* 0x0000001fff107819 */ /* 0x000fe2000001140a */
[----:B------:R-:W1:Y:S02]  /*0230*/  LDCU.64 UR4, c[0x0][0x358] ;  /* 0x00006b00ff0477ac */ /* 0x000e640008000a00 */
[----:B01----:R-:W-:-:S07]  /*0240*/  IMAD.WIDE R4, R10, 0x4, R4 ;  /* 0x000000040a047825 */ /* 0x003fce00078e0204 */
.L_x_7:
[-C--:B------:R-:W-:Y:S01]  /*0250*/  IMAD R6, R13, R12.reuse, RZ ;  /* 0x0000000c0d067224 */ /* 0x080fe200078e02ff */
[----:B------:R-:W-:Y:S01]  /*0260*/  BSSY.RECONVERGENT B0, `(.L_x_3) ;  /* 0x0000021000007945 */ /* 0x000fe20003800200 */
[----:B------:R-:W-:Y:S01]  /*0270*/  IMAD.WIDE.U32 R2, R12, R12, RZ ;  /* 0x0000000c0c027225 */ /* 0x000fe200078e00ff */
[----:B------:R-:W-:-:S03]  /*0280*/  MOV R17, R14 ;  /* 0x0000000e00117202 */ /* 0x000fc60000000f00 */
[----:B------:R-:W-:Y:S02]  /*0290*/  IMAD R19, R12, R13, R6 ;  /* 0x0000000d0c137224 */ /* 0x000fe400078e0206 */
[----:B------:R-:W-:Y:S02]  /*02a0*/  IMAD.MOV.U32 R18, RZ, RZ, R15 ;  /* 0x000000ffff127224 */ /* 0x000fe400078e000f */
[----:B0-----:R-:W-:-:S07]  /*02b0*/  IMAD.IADD R19, R3, 0x1, R19 ;  /* 0x0000000103137824 */ /* 0x001fce00078e0213 */
.L_x_6:
[----:B------:R-:W-:Y:S01]  /*02c0*/  IADD3 R20, P0, P1, R10, -R12, -R17 ;  /* 0x8000000c0a147210 */ /* 0x000fe2000791e811 */
[----:B------:R-:W-:Y:S01]  /*02d0*/  IMAD R8, R18, R17, RZ ;  /* 0x0000001112087224 */ /* 0x000fe200078e02ff */
[----:B------:R-:W-:Y:S01]  /*02e0*/  MOV R6, R2 ;  /* 0x0000000200067202 */ /* 0x000fe20000000f00 */
[----:B0-----:R-:W-:Y:S01]  /*02f0*/  IMAD.MOV.U32 R7, RZ, RZ, R19 ;  /* 0x000000ffff077224 */ /* 0x001fe200078e0013 */
[----:B------:R-:W-:Y:S01]  /*0300*/  IADD3.X R21, PT, PT, R16, ~R13, ~R18, P0, P1 ;  /* 0x8000000d10157210 */ /* 0x000fe200007e2c12 */
[C---:B------:R-:W-:Y:S01]  /*0310*/  IMAD R23, R17.reuse, R18, R8 ;  /* 0x0000001211177224 */ /* 0x040fe200078e0208 */
[----:B------:R-:W-:Y:S01]  /*0320*/  BSSY.RECONVERGENT B1, `(.L_x_4) ;  /* 0x0000013000017945 */ /* 0x000fe20003800200 */
[C---:B------:R-:W-:Y:S01]  /*0330*/  IMAD.WIDE.U32 R6, R17.reuse, R17, R6 ;  /* 0x0000001111067225 */ /* 0x040fe200078e0006 */
[----:B------:R-:W-:-:S03]  /*0340*/  IADD3 R17, P1, PT, R17, 0x1, RZ ;  /* 0x0000000111117810 */ /* 0x000fc60007f3e0ff */
[-C--:B------:R-:W-:Y:S01]  /*0350*/  IMAD R22, R21, R20.reuse, RZ ;  /* 0x0000001415167224 */ /* 0x080fe200078e02ff */
[----:B------:R-:W-:Y:S01]  /*0360*/  IADD3 R7, PT, PT, R7, R23, RZ ;  /* 0x0000001707077210 */ /* 0x000fe20007ffe0ff */
[C---:B------:R-:W-:Y:S01]  /*0370*/  IMAD.WIDE.U32 R8, R20.reuse, R20, RZ ;  /* 0x0000001414087225 */ /* 0x040fe200078e00ff */
[----:B------:R-:W-:Y:S02]  /*0380*/  IADD3.X R18, PT, PT, RZ, R18, RZ, P1, !PT ;  /* 0x00000012ff127210 */ /* 0x000fe40000ffe4ff */
[----:B------:R-:W-:Y:S01]  /*0390*/  ISETP.GE.U32.AND P1, PT, R17, R0, PT ;  /* 0x000000001100720c */ /* 0x000fe20003f26070 */
[----:B------:R-:W-:Y:S01]  /*03a0*/  IMAD R21, R20, R21, R22 ;  /* 0x0000001514157224 */ /* 0x000fe200078e0216 */
[----:B------:R-:W-:Y:S02]  /*03b0*/  ISETP.NE.U32.AND P0, PT, R6, R8, PT ;  /* 0x000000080600720c */ /* 0x000fe40003f05070 */
[----:B------:R-:W-:Y:S01]  /*03c0*/  ISETP.GE.AND.EX P1, PT, R18, R11, PT, P1 ;  /* 0x0000000b1200720c */ /* 0x000fe20003f26310 */
[----:B------:R-:W-:-:S05]  /*03d0*/  IMAD.IADD R8, R9, 0x1, R21 ;  /* 0x0000000109087824 */ /* 0x000fca00078e0215 */
[----:B------:R-:W-:-:S13]  /*03e0*/  ISETP.NE.AND.EX P0, PT, R7, R8, PT, P0 ;  /* 0x000000080700720c */ /* 0x000fda0003f05300 */
[----:B------:R-:W-:Y:S05]  /*03f0*/  @P0 BRA `(.L_x_5) ;  /* 0x0000000000140947 */ /* 0x000fea0003800000 */
[----:B------:R-:W2:Y:S02]  /*0400*/  LDG.E R6, desc[UR4][R4.64] ;  /* 0x0000000404067981 */ /* 0x000ea4000c1e1900 */
[C---:B--2---:R-:W-:Y:S01]  /*0410*/  ISETP.GT.AND P0, PT, R6.reuse, RZ, PT ;  /* 0x000000ff0600720c */ /* 0x044fe20003f04270 */
[----:B------:R-:W-:-:S05]  /*0420*/  VIADD R7, R6, 0x1 ;  /* 0x0000000106077836 */ /* 0x000fca0000000000 */
[----:B------:R0:W-:Y:S07]  /*0430*/  STG.E desc[UR4][R4.64], R7 ;  /* 0x0000000704007986 */ /* 0x0001ee000c101904 */
[----:B------:R-:W-:Y:S05]  /*0440*/  @P0 EXIT ;  /* 0x000000000000094d */ /* 0x000fea0003800000 */
.L_x_5:
[----:B------:R-:W-:Y:S05]  /*0450*/  BSYNC.RECONVERGENT B1 ;  /* 0x0000000000017941 */ /* 0x000fea0003800200 */
.L_x_4:
[----:B------:R-:W-:Y:S05]  /*0460*/  @!P1 BRA `(.L_x_6) ;  /* 0xfffffffc00949947 */ /* 0x000fea000383ffff */
[----:B------:R-:W-:Y:S05]  /*0470*/  BSYNC.RECONVERGENT B0 ;  /* 0x0000000000007941 */ /* 0x000fea0003800200 */
.L_x_3:
[----:B------:R-:W-:Y:S01]  /*0480*/  IADD3 R3, P1, PT, R14, 0x1, RZ ;  /* 0x000000010e037810 */ /* 0x000fe20007f3e0ff */
[----:B------:R-:W-:Y:S01]  /*0490*/  IMAD.MOV.U32 R12, RZ, RZ, R14 ;  /* 0x000000ffff0c7224 */ /* 0x000fe200078e000e */
[-C--:B------:R-:W-:Y:S02]  /*04a0*/  MOV R13, R15.reuse ;  /* 0x0000000f000d7202 */ /* 0x080fe40000000f00 */
[----:B------:R-:W-:Y:S01]  /*04b0*/  ISETP.GE.U32.AND P0, PT, R3, R0, PT ;  /* 0x000000000300720c */ /* 0x000fe20003f06070 */
[----:B------:R-:W-:Y:S01]  /*04c0*/  IMAD.MOV.U32 R14, RZ, RZ, R3 ;  /* 0x000000ffff0e7224 */ /* 0x000fe200078e0003 */
[----:B------:R-:W-:-:S04]  /*04d0*/  IADD3.X R2, PT, PT, RZ, R15, RZ, P1, !PT ;  /* 0x0000000fff027210 */ /* 0x000fc80000ffe4ff */
[----:B------:R-:W-:Y:S02]  /*04e0*/  ISETP.GE.AND.EX P0, PT, R2, R11, PT, P0 ;  /* 0x0000000b0200720c */ /* 0x000fe40003f06300 */
[----:B------:R-:W-:-:S11]  /*04f0*/  MOV R15, R2 ;  /* 0x00000002000f7202 */ /* 0x000fd60000000f00 */
[----:B------:R-:W-:Y:S05]  /*0500*/  @!P0 BRA `(.L_x_7) ;  /* 0xfffffffc00508947 */ /* 0x000fea000383ffff */
[----:B------:R-:W-:Y:S05]  /*0510*/  EXIT ;  /* 0x000000000000794d */ /* 0x000fea0003800000 */
        .weak           $__internal_0_$__cuda_sm20_sqrt_rn_f32_slowpath
        .type           $__internal_0_$__cuda_sm20_sqrt_rn_f32_slowpath,@function
        .size           $__internal_0_$__cuda_sm20_sqrt_rn_f32_slowpath,(.L_x_10 - $__internal_0_$__cuda_sm20_sqrt_rn_f32_slowpath)
$__internal_0_$__cuda_sm20_sqrt_rn_f32_slowpath:
[----:B------:R-:W-:-:S13]  /*0520*/  LOP3.LUT P0, RZ, R0, 0x7fffffff, RZ, 0xc0, !PT ;  /* 0x7fffffff00ff7812 */ /* 0x000fda000780c0ff */
[----:B------:R-:W-:Y:S01]  /*0530*/  @!P0 IMAD.MOV.U32 R2, RZ, RZ, R0 ;  /* 0x000000ffff028224 */ /* 0x000fe200078e0000 */
[----:B------:R-:W-:Y:S06]  /*0540*/  @!P0 BRA `(.L_x_8) ;  /* 0x0000000000408947 */ /* 0x000fec0003800000 */
[----:B------:R-:W-:-:S13]  /*0550*/  FSETP.GEU.FTZ.AND P0, PT, R0, RZ, PT ;  /* 0x000000ff0000720b */ /* 0x000fda0003f1e000 */
[----:B------:R-:W-:Y:S01]  /*0560*/  @!P0 MOV R2, 0x7fffffff ;  /* 0x7fffffff00028802 */ /* 0x000fe20000000f00 */
[----:B------:R-:W-:Y:S06]  /*0570*/  @!P0 BRA `(.L_x_8) ;  /* 0x0000000000348947 */ /* 0x000fec0003800000 */
[----:B------:R-:W-:-:S13]  /*0580*/  FSETP.GTU.FTZ.AND P0, PT, |R0|, +INF , PT ;  /* 0x7f8000000000780b */ /* 0x000fda0003f1c200 */
[----:B------:R-:W-:Y:S01]  /*0590*/  @P0 FADD.FTZ R2, R0, 1 ;  /* 0x3f80000000020421 */ /* 0x000fe20000010000 */
[----:B------:R-:W-:Y:S06]  /*05a0*/  @P0 BRA `(.L_x_8) ;  /* 0x0000000000280947 */ /* 0x000fec0003800000 */
[----:B------:R-:W-:-:S13]  /*05b0*/  FSETP.NEU.FTZ.AND P0, PT, |R0|, +INF , PT ;  /* 0x7f8000000000780b */ /* 0x000fda0003f1d200 */
[----:B------:R-:W-:-:S04]  /*05c0*/  @P0 FFMA R3, R0, 1.84467440737095516160e+19, RZ ;  /* 0x5f80000000030823 */ /* 0x000fc800000000ff */
[----:B------:R-:W0:Y:S02]  /*05d0*/  @P0 MUFU.RSQ R2, R3 ;  /* 0x0000000300020308 */ /* 0x000e240000001400 */
[----:B0-----:R-:W-:Y:S01]  /*05e0*/  @P0 FMUL.FTZ R4, R3, R2 ;  /* 0x0000000203040220 */ /* 0x001fe20000410000 */
[----:B------:R-:W-:Y:S01]  /*05f0*/  @P0 FMUL.FTZ R6, R2, 0.5 ;  /* 0x3f00000002060820 */ /* 0x000fe20000410000 */
[----:B------:R-:W-:Y:S02]  /*0600*/  @!P0 IMAD.MOV.U32 R2, RZ, RZ, R0 ;  /* 0x000000ffff028224 */ /* 0x000fe400078e0000 */
[----:B------:R-:W-:-:S04]  /*0610*/  @P0 FADD.FTZ R5, -R4, -RZ ;  /* 0x800000ff04050221 */ /* 0x000fc80000010100 */
[----:B------:R-:W-:-:S04]  /*0620*/  @P0 FFMA R5, R4, R5, R3 ;  /* 0x0000000504050223 */ /* 0x000fc80000000003 */
[----:B------:R-:W-:-:S04]  /*0630*/  @P0 FFMA R5, R5, R6, R4 ;  /* 0x0000000605050223 */ /* 0x000fc80000000004 */
[----:B------:R-:W-:-:S07]  /*0640*/  @P0 FMUL.FTZ R2, R5, 2.3283064365386962891e-10 ;  /* 0x2f80000005020820 */ /* 0x000fce0000410000 */
.L_x_8:
[----:B------:R-:W-:Y:S01]  /*0650*/  HFMA2 R3, -RZ, RZ, 0, 0 ;  /* 0x00000000ff037431 */ /* 0x000fe200000001ff */
[----:B------:R-:W-:Y:S01]  /*0660*/  MOV R12, R2 ;  /* 0x00000002000c7202 */ /* 0x000fe20000000f00 */
[----:B------:R-:W-:-:S04]  /*0670*/  IMAD.MOV.U32 R2, RZ, RZ, R7 ;  /* 0x000000ffff027224 */ /* 0x000fc800078e0007 */
[----:B------:R-:W-:Y:S05]  /*0680*/  RET.REL.NODEC R2 `(_Z25singular_integer_trianglePi) ;  /* 0xfffffff8025c7950 */ /* 0x000fea0003c3ffff */
.L_x_9:
[----:B------:R-:W-:-:S00]  /*0690*/  BRA `(.L_x_9) ;  /* 0xfffffffc00fc7947 */ /* 0x000fc0000383ffff */
[----:B------:R-:W-:-:S00]  /*06a0*/  NOP ;  /* 0x0000000000007918 */ /* 0x000fc00000000000 */
        /* <DEDUP_REMOVED lines=13> */
.L_x_10:


//--------------------- .nv.shared.reserved.0     --------------------------
	.section	.nv.shared.reserved.0,"aw",@nobits
	.weak		__nv_reservedSMEM_offset_0_alias
	.size		__nv_reservedSMEM_offset_0_alias, 0, 64
	.other		__nv_reservedSMEM_offset_0_alias,@"STO_CUDA_RESERVED_SHARED STV_DEFAULT"
__nv_reservedSMEM_offset_0_alias:
	.zero		0
	.zero		64


//--------------------- .nv.constant0._Z25singular_integer_trianglePi --------------------------
	.section	.nv.constant0._Z25singular_integer_trianglePi,"a",@progbits
	.sectionflags	@""
	.align	4
.nv.constant0._Z25singular_integer_trianglePi:
	.zero		904


//--------------------- SYMBOLS --------------------------

	.type		.nv.reservedSmem.offset0,@object
	.size		.nv.reservedSmem.offset0,0x4
